	.headerflags	@"EF_CUDA_TEXMODE_UNIFIED EF_CUDA_64BIT_ADDRESS EF_CUDA_ACCELERATORS EF_CUDA_SM90 EF_CUDA_VIRTUAL_SM(EF_CUDA_SM90)"
	.elftype	@"ET_EXEC"


//--------------------- .nv.info                  --------------------------
	.section	.nv.info,"",@"SHT_CUDA_INFO"
	.align	4


	//----- nvinfo : EIATTR_REGCOUNT
	.align		4
        /*0000*/ 	.byte	0x04, 0x2f
        /*0002*/ 	.short	(.L_1 - .L_0)
	.align		4
.L_0:
        /*0004*/ 	.word	index@(triton_poi_fused_abs_add_div_mul_relu_sub_3)
        /*0008*/ 	.word	0x00000010


	//----- nvinfo : EIATTR_MIN_STACK_SIZE
	.align		4
.L_1:
        /*000c*/ 	.byte	0x04, 0x12
        /*000e*/ 	.short	(.L_3 - .L_2)
	.align		4
.L_2:
        /*0010*/ 	.word	index@(triton_poi_fused_abs_add_div_mul_relu_sub_3)
        /*0014*/ 	.word	0x00000000


	//----- nvinfo : EIATTR_FRAME_SIZE
	.align		4
.L_3:
        /*0018*/ 	.byte	0x04, 0x11
        /*001a*/ 	.short	(.L_5 - .L_4)
	.align		4
.L_4:
        /*001c*/ 	.word	index@(triton_poi_fused_abs_add_div_mul_relu_sub_3)
        /*0020*/ 	.word	0x00000000


	//----- nvinfo : EIATTR_MIN_STACK_SIZE
	.align		4
.L_5:
        /*0024*/ 	.byte	0x04, 0x12
        /*0026*/ 	.short	(.L_7 - .L_6)
	.align		4
.L_6:
        /*0028*/ 	.word	index@(triton_poi_fused_abs_add_div_mul_relu_sub_3)
        /*002c*/ 	.word	0x00000000
.L_7:


//--------------------- .nv.info.triton_poi_fused_abs_add_div_mul_relu_sub_3 --------------------------
	.section	.nv.info.triton_poi_fused_abs_add_div_mul_relu_sub_3,"",@"SHT_CUDA_INFO"
	.sectionflags	@""
	.align	4


	//----- nvinfo : EIATTR_CUDA_API_VERSION
	.align		4
        /*0000*/ 	.byte	0x04, 0x37
        /*0002*/ 	.short	(.L_9 - .L_8)
.L_8:
        /*0004*/ 	.word	0x0000007c


	//----- nvinfo : EIATTR_KPARAM_INFO
	.align		4
.L_9:
        /*0008*/ 	.byte	0x04, 0x17
        /*000a*/ 	.short	(.L_11 - .L_10)
.L_10:
        /*000c*/ 	.word	0x00000000
        /*0010*/ 	.short	0x0002
        /*0012*/ 	.short	0x0010
        /*0014*/ 	.byte	0x00, 0xf0, 0x11, 0x00


	//----- nvinfo : EIATTR_KPARAM_INFO
	.align		4
.L_11:
        /*0018*/ 	.byte	0x04, 0x17
        /*001a*/ 	.short	(.L_13 - .L_12)
.L_12:
        /*001c*/ 	.word	0x00000000
        /*0020*/ 	.short	0x0001
        /*0022*/ 	.short	0x0008
        /*0024*/ 	.byte	0x00, 0xf4, 0x21, 0x00


	//----- nvinfo : EIATTR_KPARAM_INFO
	.align		4
.L_13:
        /*0028*/ 	.byte	0x04, 0x17
        /*002a*/ 	.short	(.L_15 - .L_14)
.L_14:
        /*002c*/ 	.word	0x00000000
        /*0030*/ 	.short	0x0000
        /*0032*/ 	.short	0x0000
        /*0034*/ 	.byte	0x00, 0xf4, 0x21, 0x00


	//----- nvinfo : EIATTR_SPARSE_MMA_MASK
	.align		4
.L_15:
        /*0038*/ 	.byte	0x03, 0x50
        /*003a*/ 	.short	0x0000


	//----- nvinfo : EIATTR_MAXREG_COUNT
	.align		4
        /*003c*/ 	.byte	0x03, 0x1b
        /*003e*/ 	.short	0x00ff


	//----- nvinfo : EIATTR_EXIT_INSTR_OFFSETS
	.align		4
        /*0040*/ 	.byte	0x04, 0x1c
        /*0042*/ 	.short	(.L_17 - .L_16)


	//   ....[0]....
.L_16:
        /*0044*/ 	.word	0x00000420


	//   ....[1]....
        /*0048*/ 	.word	0x00000440


	//----- nvinfo : EIATTR_REQNTID
	.align		4
.L_17:
        /*004c*/ 	.byte	0x04, 0x10
        /*004e*/ 	.short	(.L_19 - .L_18)
.L_18:
        /*0050*/ 	.word	0x00000080
        /*0054*/ 	.word	0x00000001
        /*0058*/ 	.word	0x00000001


	//----- nvinfo : EIATTR_CBANK_PARAM_SIZE
	.align		4
.L_19:
        /*005c*/ 	.byte	0x03, 0x19
        /*005e*/ 	.short	0x0014


	//----- nvinfo : EIATTR_PARAM_CBANK
	.align		4
        /*0060*/ 	.byte	0x04, 0x0a
        /*0062*/ 	.short	(.L_21 - .L_20)
	.align		4
.L_20:
        /*0064*/ 	.word	index@(.nv.constant0.triton_poi_fused_abs_add_div_mul_relu_sub_3)
        /*0068*/ 	.short	0x0210
        /*006a*/ 	.short	0x0014


	//----- nvinfo : EIATTR_SW_WAR
	.align		4
.L_21:
        /*006c*/ 	.byte	0x04, 0x36
        /*006e*/ 	.short	(.L_23 - .L_22)
.L_22:
        /*0070*/ 	.word	0x00000008
.L_23:


//--------------------- .nv.callgraph             --------------------------
	.section	.nv.callgraph,"",@"SHT_CUDA_CALLGRAPH"
	.align	4
	.sectionentsize	8
	.align		4
        /*0000*/ 	.word	0x00000000
	.align		4
        /*0004*/ 	.word	0xffffffff
	.align		4
        /*0008*/ 	.word	0x00000000
	.align		4
        /*000c*/ 	.word	0xfffffffe
	.align		4
        /*0010*/ 	.word	0x00000000
	.align		4
        /*0014*/ 	.word	0xfffffffd
	.align		4
        /*0018*/ 	.word	0x00000000
	.align		4
        /*001c*/ 	.word	0xfffffffc


//--------------------- .text.triton_poi_fused_abs_add_div_mul_relu_sub_3 --------------------------
	.section	.text.triton_poi_fused_abs_add_div_mul_relu_sub_3,"ax",@progbits
	.align	128
        .global         triton_poi_fused_abs_add_div_mul_relu_sub_3
        .type           triton_poi_fused_abs_add_div_mul_relu_sub_3,@function
        .size           triton_poi_fused_abs_add_div_mul_relu_sub_3,(.L_x_1 - triton_poi_fused_abs_add_div_mul_relu_sub_3)
        .other          triton_poi_fused_abs_add_div_mul_relu_sub_3,@"STO_CUDA_ENTRY STV_DEFAULT"
triton_poi_fused_abs_add_div_mul_relu_sub_3:
.text.triton_poi_fused_abs_add_div_mul_relu_sub_3:
[----:B------:R-:W0:Y:S02]  /*0000*/  LDC R1, c[0x0][0x28] ;  /* 0x00000a00ff017b82 */ /* 0x000e240000000800 */
[----:B------:R-:W1:Y:S01]  /*0010*/  S2R R0, SR_TID.X ;  /* 0x0000000000007919 */ /* 0x000e620000002100 */
[----:B------:R-:W2:Y:S01]  /*0020*/  LDC.64 R2, c[0x0][0x210] ;  /* 0x00008400ff027b82 */ /* 0x000ea20000000a00 */
[----:B------:R-:W-:Y:S01]  /*0030*/  ULDC.64 UR4, c[0x0][0x208] ;  /* 0x0000820000047ab9 */ /* 0x000fe20000000a00 */
[----:B------:R-:W3:Y:S06]  /*0040*/  S2R R5, SR_CTAID.X ;  /* 0x0000000000057919 */ /* 0x000eec0000002500 */
[----:B------:R-:W4:Y:S01]  /*0050*/  LDC.64 R8, c[0x0][0x218] ;  /* 0x00008600ff087b82 */ /* 0x000f220000000a00 */
[----:B-1----:R-:W-:Y:S01]  /*0060*/  IMAD.SHL.U32 R0, R0, 0x2, RZ ;  /* 0x0000000200007824 */ /* 0x002fe200078e00ff */
[----:B---3--:R-:W-:-:S04]  /*0070*/  SHF.R.S32.HI R4, RZ, 0x17, R5 ;  /* 0x00000017ff047819 */ /* 0x008fc80000011405 */
[----:B------:R-:W-:-:S05]  /*0080*/  LOP3.LUT R0, R0, 0xfe, RZ, 0xc0, !PT ;  /* 0x000000fe00007812 */ /* 0x000fca00078ec0ff */
[----:B------:R-:W-:Y:S01]  /*0090*/  IMAD R5, R5, 0x100, R0 ;  /* 0x0000010005057824 */ /* 0x000fe200078e0200 */
[----:B------:R-:W-:-:S03]  /*00a0*/  SGXT R0, R4, 0x1 ;  /* 0x000000010400781a */ /* 0x000fc60000000200 */
[C---:B--2---:R-:W-:Y:S01]  /*00b0*/  IMAD.WIDE R2, R5.reuse, 0x4, R2 ;  /* 0x0000000405027825 */ /* 0x044fe200078e0202 */
[CC--:B------:R-:W-:Y:S02]  /*00c0*/  LEA.HI R4, R0.reuse, R5.reuse, RZ, 0x4 ;  /* 0x0000000500047211 */ /* 0x0c0fe400078f20ff */
[----:B------:R-:W-:Y:S02]  /*00d0*/  LEA.HI R0, R0, R5, RZ, 0x6 ;  /* 0x0000000500007211 */ /* 0x000fe400078f30ff */
[----:B------:R-:W-:Y:S02]  /*00e0*/  LOP3.LUT R4, R4, 0xfffffff0, RZ, 0xc0, !PT ;  /* 0xfffffff004047812 */ /* 0x000fe400078ec0ff */
[----:B------:R-:W-:Y:S02]  /*00f0*/  SHF.R.S32.HI R7, RZ, 0x6, R0 ;  /* 0x00000006ff077819 */ /* 0x000fe40000011400 */
[----:B------:R-:W-:Y:S02]  /*0100*/  IADD3 R0, R5, -R4, RZ ;  /* 0x8000000405007210 */ /* 0x000fe40007ffe0ff */
[----:B------:R-:W-:-:S02]  /*0110*/  ISETP.GE.AND P0, PT, R5, 0x100, PT ;  /* 0x000001000500780c */ /* 0x000fc40003f06270 */
[----:B------:R-:W-:Y:S01]  /*0120*/  CS2R R4, SRZ ;  /* 0x0000000000047805 */ /* 0x000fe2000001ff00 */
[----:B------:R-:W-:-:S04]  /*0130*/  IMAD R7, R7, 0x10, R0 ;  /* 0x0000001007077824 */ /* 0x000fc800078e0200 */
[----:B----4-:R-:W-:Y:S01]  /*0140*/  IMAD.WIDE R8, R7, 0x4, R8 ;  /* 0x0000000407087825 */ /* 0x010fe200078e0208 */
[----:B------:R-:W-:-:S05]  /*0150*/  CS2R R6, SRZ ;  /* 0x0000000000067805 */ /* 0x000fca000001ff00 */
[----:B------:R-:W2:Y:S04]  /*0160*/  @!P0 LDG.E.64 R4, desc[UR4][R2.64] ;  /* 0x0000000402048981 */ /* 0x000ea8000c1e1b00 */
[----:B------:R-:W3:Y:S01]  /*0170*/  @!P0 LDG.E.EL.64 R6, desc[UR4][R8.64] ;  /* 0x0000000408068981 */ /* 0x000ee2000c2e1b00 */
[----:B--2---:R-:W-:Y:S01]  /*0180*/  FADD R0, R4, -0.0024999999441206455231 ;  /* 0xbb23d70a04007421 */ /* 0x004fe20000000000 */
[----:B------:R-:W-:Y:S01]  /*0190*/  FADD R10, R5, -0.0024999999441206455231 ;  /* 0xbb23d70a050a7421 */ /* 0x000fe20000000000 */
[----:B---3--:R-:W-:Y:S02]  /*01a0*/  FSETP.GT.AND P3, PT, R6, 9.9999999600419720025e-13, PT ;  /* 0x2b8cbccc0600780b */ /* 0x008fe40003f64000 */
[----:B------:R-:W-:Y:S01]  /*01b0*/  FADD R11, |R0|, 9.9999999600419720025e-13 ;  /* 0x2b8cbccc000b7421 */ /* 0x000fe20000000200 */
[----:B------:R-:W-:Y:S01]  /*01c0*/  FSETP.GT.AND P5, PT, R7, 9.9999999600419720025e-13, PT ;  /* 0x2b8cbccc0700780b */ /* 0x000fe20003fa4000 */
[----:B------:R-:W-:Y:S01]  /*01d0*/  FADD R12, |R10|, 9.9999999600419720025e-13 ;  /* 0x2b8cbccc0a0c7421 */ /* 0x000fe20000000200 */
[----:B------:R-:W-:-:S02]  /*01e0*/  FSETP.NAN.AND P4, PT, R6, R6, PT ;  /* 0x000000060600720b */ /* 0x000fc40003f88000 */
[----:B------:R-:W-:Y:S02]  /*01f0*/  FSETP.GT.AND P1, PT, R11, 8.50705917302346158658e+37, PT ;  /* 0x7e8000000b00780b */ /* 0x000fe40003f24000 */
[----:B------:R-:W-:Y:S02]  /*0200*/  FSETP.GT.AND P2, PT, R12, 8.50705917302346158658e+37, PT ;  /* 0x7e8000000c00780b */ /* 0x000fe40003f44000 */
[C---:B------:R-:W-:Y:S02]  /*0210*/  FSETP.NAN.AND P6, PT, R7.reuse, R7, PT ;  /* 0x000000070700720b */ /* 0x040fe40003fc8000 */
[----:B------:R-:W-:Y:S02]  /*0220*/  @!P3 FSEL R6, R6, 9.9999999600419720025e-13, P4 ;  /* 0x2b8cbccc0606b808 */ /* 0x000fe40002000000 */
[----:B------:R-:W-:Y:S02]  /*0230*/  FSETP.GEU.AND P4, PT, R4, 0.0024999999441206455231, PT ;  /* 0x3b23d70a0400780b */ /* 0x000fe40003f8e000 */
[----:B------:R-:W-:-:S02]  /*0240*/  @!P5 FSEL R7, R7, 9.9999999600419720025e-13, P6 ;  /* 0x2b8cbccc0707d808 */ /* 0x000fc40003000000 */
[----:B------:R-:W-:Y:S01]  /*0250*/  FSETP.GEU.AND P6, PT, R5, 0.0024999999441206455231, PT ;  /* 0x3b23d70a0500780b */ /* 0x000fe20003fce000 */
[----:B------:R-:W-:Y:S01]  /*0260*/  @P1 FMUL R11, R11, 0.25 ;  /* 0x3e8000000b0b1820 */ /* 0x000fe20000400000 */
[----:B------:R-:W-:Y:S01]  /*0270*/  FSEL R9, R0, RZ, P4 ;  /* 0x000000ff00097208 */ /* 0x000fe20002000000 */
[----:B------:R-:W-:Y:S01]  /*0280*/  @P2 FMUL R12, R12, 0.25 ;  /* 0x3e8000000c0c2820 */ /* 0x000fe20000400000 */
[----:B------:R-:W-:Y:S02]  /*0290*/  FSETP.GT.AND P3, PT, |R6|, 8.50705917302346158658e+37, PT ;  /* 0x7e8000000600780b */ /* 0x000fe40003f64200 */
[----:B------:R-:W-:Y:S01]  /*02a0*/  FSETP.GT.AND P4, PT, |R7|, 8.50705917302346158658e+37, PT ;  /* 0x7e8000000700780b */ /* 0x000fe20003f84200 */
[----:B------:R-:W1:Y:S01]  /*02b0*/  MUFU.RCP R11, R11 ;  /* 0x0000000b000b7308 */ /* 0x000e620000001000 */
[----:B------:R-:W-:Y:S01]  /*02c0*/  FSEL R10, R10, RZ, P6 ;  /* 0x000000ff0a0a7208 */ /* 0x000fe20003000000 */
[----:B------:R-:W-:Y:S01]  /*02d0*/  FMUL R4, R9, R4 ;  /* 0x0000000409047220 */ /* 0x000fe20000400000 */
[----:B------:R-:W-:-:S02]  /*02e0*/  FSETP.GEU.AND P5, PT, |R6|, 1.175494350822287508e-38, PT ;  /* 0x008000000600780b */ /* 0x000fc40003fae200 */
[----:B------:R-:W-:Y:S01]  /*02f0*/  FSETP.GEU.AND P6, PT, |R7|, 1.175494350822287508e-38, PT ;  /* 0x008000000700780b */ /* 0x000fe20003fce200 */
[----:B------:R-:W-:Y:S01]  /*0300*/  FMUL R5, R10, R5 ;  /* 0x000000050a057220 */ /* 0x000fe20000400000 */
[----:B------:R-:W-:Y:S01]  /*0310*/  @P1 FMUL R4, R4, 0.25 ;  /* 0x3e80000004041820 */ /* 0x000fe20000400000 */
[----:B------:R-:W2:Y:S02]  /*0320*/  MUFU.RCP R12, R12 ;  /* 0x0000000c000c7308 */ /* 0x000ea40000001000 */
[----:B------:R-:W-:Y:S01]  /*0330*/  @P3 FMUL R6, R6, 0.25 ;  /* 0x3e80000006063820 */ /* 0x000fe20000400000 */
[----:B------:R-:W-:Y:S01]  /*0340*/  @P2 FMUL R5, R5, 0.25 ;  /* 0x3e80000005052820 */ /* 0x000fe20000400000 */
[----:B------:R-:W-:Y:S01]  /*0350*/  @P4 FMUL R7, R7, 0.25 ;  /* 0x3e80000007074820 */ /* 0x000fe20000400000 */
[----:B-1----:R-:W-:-:S03]  /*0360*/  FMUL R4, R11, R4 ;  /* 0x000000040b047220 */ /* 0x002fc60000400000 */
[----:B------:R-:W-:Y:S02]  /*0370*/  @!P5 FMUL R6, R6, 16777216 ;  /* 0x4b8000000606d820 */ /* 0x000fe40000400000 */
[----:B------:R-:W-:Y:S01]  /*0380*/  @!P6 FMUL R7, R7, 16777216 ;  /* 0x4b8000000707e820 */ /* 0x000fe20000400000 */
[----:B------:R-:W-:Y:S01]  /*0390*/  @P3 FMUL R4, R4, 0.25 ;  /* 0x3e80000004043820 */ /* 0x000fe20000400000 */
[----:B------:R-:W1:Y:S01]  /*03a0*/  MUFU.RCP R13, R6 ;  /* 0x00000006000d7308 */ /* 0x000e620000001000 */
[----:B--2---:R-:W-:Y:S02]  /*03b0*/  FMUL R5, R12, R5 ;  /* 0x000000050c057220 */ /* 0x004fe40000400000 */
[----:B------:R-:W-:Y:S02]  /*03c0*/  @!P5 FMUL R4, R4, 16777216 ;  /* 0x4b8000000404d820 */ /* 0x000fe40000400000 */
[----:B------:R-:W-:-:S03]  /*03d0*/  @P4 FMUL R5, R5, 0.25 ;  /* 0x3e80000005054820 */ /* 0x000fc60000400000 */
[----:B------:R-:W2:Y:S01]  /*03e0*/  MUFU.RCP R0, R7 ;  /* 0x0000000700007308 */ /* 0x000ea20000001000 */
[----:B------:R-:W-:Y:S01]  /*03f0*/  @!P6 FMUL R5, R5, 16777216 ;  /* 0x4b8000000505e820 */ /* 0x000fe20000400000 */
[----:B-1----:R-:W-:-:S03]  /*0400*/  FMUL R4, R13, R4 ;  /* 0x000000040d047220 */ /* 0x002fc60000400000 */
[----:B--2---:R-:W-:Y:S01]  /*0410*/  FMUL R5, R0, R5 ;  /* 0x0000000500057220 */ /* 0x004fe20000400000 */
[----:B------:R-:W-:Y:S06]  /*0420*/  @P0 EXIT ;  /* 0x000000000000094d */ /* 0x000fec0003800000 */
[----:B------:R-:W-:Y:S01]  /*0430*/  STG.E.64 desc[UR4][R2.64], R4 ;  /* 0x0000000402007986 */ /* 0x000fe2000c101b04 */
[----:B------:R-:W-:Y:S05]  /*0440*/  EXIT ;  /* 0x000000000000794d */ /* 0x000fea0003800000 */
.L_x_0:
[----:B------:R-:W-:-:S00]  /*0450*/  BRA `(.L_x_0) ;  /* 0xfffffffc00fc7947 */ /* 0x000fc0000383ffff */
[----:B------:R-:W-:-:S00]  /*0460*/  NOP ;  /* 0x0000000000007918 */ /* 0x000fc00000000000 */
        /* <DEDUP_REMOVED lines=9> */
.L_x_1:


//--------------------- .nv.constant0.triton_poi_fused_abs_add_div_mul_relu_sub_3 --------------------------
	.section	.nv.constant0.triton_poi_fused_abs_add_div_mul_relu_sub_3,"a",@progbits
	.sectionflags	@""
	.align	4
.nv.constant0.triton_poi_fused_abs_add_div_mul_relu_sub_3:
	.zero		548
